	.headerflags	@"EF_CUDA_TEXMODE_UNIFIED EF_CUDA_64BIT_ADDRESS EF_CUDA_ACCELERATORS EF_CUDA_SM90 EF_CUDA_VIRTUAL_SM(EF_CUDA_SM90)"
	.elftype	@"ET_EXEC"


//--------------------- .nv.info                  --------------------------
	.section	.nv.info,"",@"SHT_CUDA_INFO"
	.align	4


	//----- nvinfo : EIATTR_REGCOUNT
	.align		4
        /*0000*/ 	.byte	0x04, 0x2f
        /*0002*/ 	.short	(.L_1 - .L_0)
	.align		4
.L_0:
        /*0004*/ 	.word	index@(triton_poi_fused_add_mul_1)
        /*0008*/ 	.word	0x00000008


	//----- nvinfo : EIATTR_MIN_STACK_SIZE
	.align		4
.L_1:
        /*000c*/ 	.byte	0x04, 0x12
        /*000e*/ 	.short	(.L_3 - .L_2)
	.align		4
.L_2:
        /*0010*/ 	.word	index@(triton_poi_fused_add_mul_1)
        /*0014*/ 	.word	0x00000000


	//----- nvinfo : EIATTR_FRAME_SIZE
	.align		4
.L_3:
        /*0018*/ 	.byte	0x04, 0x11
        /*001a*/ 	.short	(.L_5 - .L_4)
	.align		4
.L_4:
        /*001c*/ 	.word	index@(triton_poi_fused_add_mul_1)
        /*0020*/ 	.word	0x00000000


	//----- nvinfo : EIATTR_MIN_STACK_SIZE
	.align		4
.L_5:
        /*0024*/ 	.byte	0x04, 0x12
        /*0026*/ 	.short	(.L_7 - .L_6)
	.align		4
.L_6:
        /*0028*/ 	.word	index@(triton_poi_fused_add_mul_1)
        /*002c*/ 	.word	0x00000000
.L_7:


//--------------------- .nv.info.triton_poi_fused_add_mul_1 --------------------------
	.section	.nv.info.triton_poi_fused_add_mul_1,"",@"SHT_CUDA_INFO"
	.sectionflags	@""
	.align	4


	//----- nvinfo : EIATTR_CUDA_API_VERSION
	.align		4
        /*0000*/ 	.byte	0x04, 0x37
        /*0002*/ 	.short	(.L_9 - .L_8)
.L_8:
        /*0004*/ 	.word	0x0000007c


	//----- nvinfo : EIATTR_KPARAM_INFO
	.align		4
.L_9:
        /*0008*/ 	.byte	0x04, 0x17
        /*000a*/ 	.short	(.L_11 - .L_10)
.L_10:
        /*000c*/ 	.word	0x00000000
        /*0010*/ 	.short	0x0001
        /*0012*/ 	.short	0x0008
        /*0014*/ 	.byte	0x00, 0xf0, 0x11, 0x00


	//----- nvinfo : EIATTR_KPARAM_INFO
	.align		4
.L_11:
        /*0018*/ 	.byte	0x04, 0x17
        /*001a*/ 	.short	(.L_13 - .L_12)
.L_12:
        /*001c*/ 	.word	0x00000000
        /*0020*/ 	.short	0x0000
        /*0022*/ 	.short	0x0000
        /*0024*/ 	.byte	0x00, 0xf4, 0x21, 0x00


	//----- nvinfo : EIATTR_SPARSE_MMA_MASK
	.align		4
.L_13:
        /*0028*/ 	.byte	0x03, 0x50
        /*002a*/ 	.short	0x0000


	//----- nvinfo : EIATTR_MAXREG_COUNT
	.align		4
        /*002c*/ 	.byte	0x03, 0x1b
        /*002e*/ 	.short	0x00ff


	//----- nvinfo : EIATTR_EXIT_INSTR_OFFSETS
	.align		4
        /*0030*/ 	.byte	0x04, 0x1c
        /*0032*/ 	.short	(.L_15 - .L_14)


	//   ....[0]....
.L_14:
        /*0034*/ 	.word	0x00000100


	//   ....[1]....
        /*0038*/ 	.word	0x00000120


	//----- nvinfo : EIATTR_REQNTID
	.align		4
.L_15:
        /*003c*/ 	.byte	0x04, 0x10
        /*003e*/ 	.short	(.L_17 - .L_16)
.L_16:
        /*0040*/ 	.word	0x00000080
        /*0044*/ 	.word	0x00000001
        /*0048*/ 	.word	0x00000001


	//----- nvinfo : EIATTR_CRS_STACK_SIZE
	.align		4
.L_17:
        /*004c*/ 	.byte	0x04, 0x1e
        /*004e*/ 	.short	(.L_19 - .L_18)
.L_18:
        /*0050*/ 	.word	0x00000000


	//----- nvinfo : EIATTR_CBANK_PARAM_SIZE
	.align		4
.L_19:
        /*0054*/ 	.byte	0x03, 0x19
        /*0056*/ 	.short	0x000c


	//----- nvinfo : EIATTR_PARAM_CBANK
	.align		4
        /*0058*/ 	.byte	0x04, 0x0a
        /*005a*/ 	.short	(.L_21 - .L_20)
	.align		4
.L_20:
        /*005c*/ 	.word	index@(.nv.constant0.triton_poi_fused_add_mul_1)
        /*0060*/ 	.short	0x0210
        /*0062*/ 	.short	0x000c


	//----- nvinfo : EIATTR_SW_WAR
	.align		4
.L_21:
        /*0064*/ 	.byte	0x04, 0x36
        /*0066*/ 	.short	(.L_23 - .L_22)
.L_22:
        /*0068*/ 	.word	0x00000008
.L_23:


//--------------------- .nv.callgraph             --------------------------
	.section	.nv.callgraph,"",@"SHT_CUDA_CALLGRAPH"
	.align	4
	.sectionentsize	8
	.align		4
        /*0000*/ 	.word	0x00000000
	.align		4
        /*0004*/ 	.word	0xffffffff
	.align		4
        /*0008*/ 	.word	0x00000000
	.align		4
        /*000c*/ 	.word	0xfffffffe
	.align		4
        /*0010*/ 	.word	0x00000000
	.align		4
        /*0014*/ 	.word	0xfffffffd
	.align		4
        /*0018*/ 	.word	0x00000000
	.align		4
        /*001c*/ 	.word	0xfffffffc


//--------------------- .text.triton_poi_fused_add_mul_1 --------------------------
	.section	.text.triton_poi_fused_add_mul_1,"ax",@progbits
	.align	128
        .global         triton_poi_fused_add_mul_1
        .type           triton_poi_fused_add_mul_1,@function
        .size           triton_poi_fused_add_mul_1,(.L_x_3 - triton_poi_fused_add_mul_1)
        .other          triton_poi_fused_add_mul_1,@"STO_CUDA_ENTRY STV_DEFAULT"
triton_poi_fused_add_mul_1:
.text.triton_poi_fused_add_mul_1:
[----:B------:R-:W0:Y:S02]  /*0000*/  LDC R1, c[0x0][0x28] ;  /* 0x00000a00ff017b82 */ /* 0x000e240000000800 */
[----:B------:R-:W1:Y:S01]  /*0010*/  S2R R0, SR_TID.X ;  /* 0x0000000000007919 */ /* 0x000e620000002100 */
[----:B------:R-:W2:Y:S01]  /*0020*/  LDC.64 R2, c[0x0][0x210] ;  /* 0x00008400ff027b82 */ /* 0x000ea20000000a00 */
[----:B------:R-:W-:Y:S01]  /*0030*/  ULDC.64 UR4, c[0x0][0x208] ;  /* 0x0000820000047ab9 */ /* 0x000fe20000000a00 */
[----:B------:R-:W-:Y:S01]  /*0040*/  BSSY B0, `(.L_x_0) ;  /* 0x000000a000007945 */ /* 0x000fe20003800000 */
[----:B------:R-:W3:Y:S01]  /*0050*/  S2R R5, SR_CTAID.X ;  /* 0x0000000000057919 */ /* 0x000ee20000002500 */
[----:B-1----:R-:W-:-:S04]  /*0060*/  LOP3.LUT R0, R0, 0x7f, RZ, 0xc0, !PT ;  /* 0x0000007f00007812 */ /* 0x002fc800078ec0ff */
[----:B---3--:R-:W-:Y:S02]  /*0070*/  LEA R5, R5, R0, 0x7 ;  /* 0x0000000005057211 */ /* 0x008fe400078e38ff */
[----:B------:R-:W-:Y:S02]  /*0080*/  MOV R0, RZ ;  /* 0x000000ff00007202 */ /* 0x000fe40000000f00 */
[C---:B------:R-:W-:Y:S01]  /*0090*/  ISETP.GE.AND P0, PT, R5.reuse, 0x400, PT ;  /* 0x000004000500780c */ /* 0x040fe20003f06270 */
[----:B--2---:R-:W-:Y:S01]  /*00a0*/  IMAD.WIDE R2, R5, 0x4, R2 ;  /* 0x0000000405027825 */ /* 0x004fe200078e0202 */
[----:B------:R-:W-:-:S11]  /*00b0*/  HFMA2.MMA R5, -RZ, RZ, 1.625, 0 ;  /* 0x3e800000ff057435 */ /* 0x000fd600000001ff */
[----:B------:R-:W-:Y:S05]  /*00c0*/  @P0 BRA `(.L_x_1) ;  /* 0x0000000000040947 */ /* 0x000fea0003800000 */
[----:B------:R1:W5:Y:S02]  /*00d0*/  LDG.E R0, desc[UR4][R2.64] ;  /* 0x0000000402007981 */ /* 0x000364000c1e1900 */
.L_x_1:
[----:B------:R-:W-:Y:S05]  /*00e0*/  BSYNC B0 ;  /* 0x0000000000007941 */ /* 0x000fea0003800000 */
.L_x_0:
[----:B-----5:R-:W-:Y:S01]  /*00f0*/  FFMA R5, R0, R5, 128 ;  /* 0x4300000000057423 */ /* 0x020fe20000000005 */
[----:B------:R-:W-:Y:S06]  /*0100*/  @P0 EXIT ;  /* 0x000000000000094d */ /* 0x000fec0003800000 */
[----:B------:R-:W-:Y:S01]  /*0110*/  STG.E desc[UR4][R2.64], R5 ;  /* 0x0000000502007986 */ /* 0x000fe2000c101904 */
[----:B------:R-:W-:Y:S05]  /*0120*/  EXIT ;  /* 0x000000000000794d */ /* 0x000fea0003800000 */
.L_x_2:
[----:B------:R-:W-:-:S00]  /*0130*/  BRA `(.L_x_2) ;  /* 0xfffffffc00fc7947 */ /* 0x000fc0000383ffff */
[----:B------:R-:W-:-:S00]  /*0140*/  NOP ;  /* 0x0000000000007918 */ /* 0x000fc00000000000 */
        /* <DEDUP_REMOVED lines=11> */
.L_x_3:


//--------------------- .nv.constant0.triton_poi_fused_add_mul_1 --------------------------
	.section	.nv.constant0.triton_poi_fused_add_mul_1,"a",@progbits
	.sectionflags	@""
	.align	4
.nv.constant0.triton_poi_fused_add_mul_1:
	.zero		540
